	.headerflags	@"EF_CUDA_TEXMODE_UNIFIED EF_CUDA_64BIT_ADDRESS EF_CUDA_ACCELERATORS EF_CUDA_SM90 EF_CUDA_VIRTUAL_SM(EF_CUDA_SM90)"
	.elftype	@"ET_EXEC"


//--------------------- .nv.info                  --------------------------
	.section	.nv.info,"",@"SHT_CUDA_INFO"
	.align	4


	//----- nvinfo : EIATTR_REGCOUNT
	.align		4
        /*0000*/ 	.byte	0x04, 0x2f
        /*0002*/ 	.short	(.L_3 - .L_2)
	.align		4
.L_2:
        /*0004*/ 	.word	index@(triton_poi_fused__native_batch_norm_legit_no_training_24)
        /*0008*/ 	.word	0x00000016


	//----- nvinfo : EIATTR_MIN_STACK_SIZE
	.align		4
.L_3:
        /*000c*/ 	.byte	0x04, 0x12
        /*000e*/ 	.short	(.L_5 - .L_4)
	.align		4
.L_4:
        /*0010*/ 	.word	index@(triton_poi_fused__native_batch_norm_legit_no_training_24)
        /*0014*/ 	.word	0x00000000


	//----- nvinfo : EIATTR_FRAME_SIZE
	.align		4
.L_5:
        /*0018*/ 	.byte	0x04, 0x11
        /*001a*/ 	.short	(.L_7 - .L_6)
	.align		4
.L_6:
        /*001c*/ 	.word	index@(triton_poi_fused__native_batch_norm_legit_no_training_24)
        /*0020*/ 	.word	0x00000000


	//----- nvinfo : EIATTR_MIN_STACK_SIZE
	.align		4
.L_7:
        /*0024*/ 	.byte	0x04, 0x12
        /*0026*/ 	.short	(.L_9 - .L_8)
	.align		4
.L_8:
        /*0028*/ 	.word	index@(triton_poi_fused__native_batch_norm_legit_no_training_24)
        /*002c*/ 	.word	0x00000000
.L_9:


//--------------------- .nv.info.triton_poi_fused__native_batch_norm_legit_no_training_24 --------------------------
	.section	.nv.info.triton_poi_fused__native_batch_norm_legit_no_training_24,"",@"SHT_CUDA_INFO"
	.sectionflags	@""
	.align	4


	//----- nvinfo : EIATTR_CUDA_API_VERSION
	.align		4
        /*0000*/ 	.byte	0x04, 0x37
        /*0002*/ 	.short	(.L_11 - .L_10)
.L_10:
        /*0004*/ 	.word	0x0000007c


	//----- nvinfo : EIATTR_KPARAM_INFO
	.align		4
.L_11:
        /*0008*/ 	.byte	0x04, 0x17
        /*000a*/ 	.short	(.L_13 - .L_12)
.L_12:
        /*000c*/ 	.word	0x00000000
        /*0010*/ 	.short	0x0006
        /*0012*/ 	.short	0x0030
        /*0014*/ 	.byte	0x00, 0xf0, 0x11, 0x00


	//----- nvinfo : EIATTR_KPARAM_INFO
	.align		4
.L_13:
        /*0018*/ 	.byte	0x04, 0x17
        /*001a*/ 	.short	(.L_15 - .L_14)
.L_14:
        /*001c*/ 	.word	0x00000000
        /*0020*/ 	.short	0x0005
        /*0022*/ 	.short	0x0028
        /*0024*/ 	.byte	0x00, 0xf4, 0x21, 0x00


	//----- nvinfo : EIATTR_KPARAM_INFO
	.align		4
.L_15:
        /*0028*/ 	.byte	0x04, 0x17
        /*002a*/ 	.short	(.L_17 - .L_16)
.L_16:
        /*002c*/ 	.word	0x00000000
        /*0030*/ 	.short	0x0004
        /*0032*/ 	.short	0x0020
        /*0034*/ 	.byte	0x00, 0xf4, 0x21, 0x00


	//----- nvinfo : EIATTR_KPARAM_INFO
	.align		4
.L_17:
        /*0038*/ 	.byte	0x04, 0x17
        /*003a*/ 	.short	(.L_19 - .L_18)
.L_18:
        /*003c*/ 	.word	0x00000000
        /*0040*/ 	.short	0x0003
        /*0042*/ 	.short	0x0018
        /*0044*/ 	.byte	0x00, 0xf4, 0x21, 0x00


	//----- nvinfo : EIATTR_KPARAM_INFO
	.align		4
.L_19:
        /*0048*/ 	.byte	0x04, 0x17
        /*004a*/ 	.short	(.L_21 - .L_20)
.L_20:
        /*004c*/ 	.word	0x00000000
        /*0050*/ 	.short	0x0002
        /*0052*/ 	.short	0x0010
        /*0054*/ 	.byte	0x00, 0xf4, 0x21, 0x00


	//----- nvinfo : EIATTR_KPARAM_INFO
	.align		4
.L_21:
        /*0058*/ 	.byte	0x04, 0x17
        /*005a*/ 	.short	(.L_23 - .L_22)
.L_22:
        /*005c*/ 	.word	0x00000000
        /*0060*/ 	.short	0x0001
        /*0062*/ 	.short	0x0008
        /*0064*/ 	.byte	0x00, 0xf4, 0x21, 0x00


	//----- nvinfo : EIATTR_KPARAM_INFO
	.align		4
.L_23:
        /*0068*/ 	.byte	0x04, 0x17
        /*006a*/ 	.short	(.L_25 - .L_24)
.L_24:
        /*006c*/ 	.word	0x00000000
        /*0070*/ 	.short	0x0000
        /*0072*/ 	.short	0x0000
        /*0074*/ 	.byte	0x00, 0xf4, 0x21, 0x00


	//----- nvinfo : EIATTR_SPARSE_MMA_MASK
	.align		4
.L_25:
        /*0078*/ 	.byte	0x03, 0x50
        /*007a*/ 	.short	0x0000


	//----- nvinfo : EIATTR_MAXREG_COUNT
	.align		4
        /*007c*/ 	.byte	0x03, 0x1b
        /*007e*/ 	.short	0x00ff


	//----- nvinfo : EIATTR_EXIT_INSTR_OFFSETS
	.align		4
        /*0080*/ 	.byte	0x04, 0x1c
        /*0082*/ 	.short	(.L_27 - .L_26)


	//   ....[0]....
.L_26:
        /*0084*/ 	.word	0x000003d0


	//   ....[1]....
        /*0088*/ 	.word	0x000003f0


	//----- nvinfo : EIATTR_REQNTID
	.align		4
.L_27:
        /*008c*/ 	.byte	0x04, 0x10
        /*008e*/ 	.short	(.L_29 - .L_28)
.L_28:
        /*0090*/ 	.word	0x00000080
        /*0094*/ 	.word	0x00000001
        /*0098*/ 	.word	0x00000001


	//----- nvinfo : EIATTR_CBANK_PARAM_SIZE
	.align		4
.L_29:
        /*009c*/ 	.byte	0x03, 0x19
        /*009e*/ 	.short	0x0034


	//----- nvinfo : EIATTR_PARAM_CBANK
	.align		4
        /*00a0*/ 	.byte	0x04, 0x0a
        /*00a2*/ 	.short	(.L_31 - .L_30)
	.align		4
.L_30:
        /*00a4*/ 	.word	index@(.nv.constant0.triton_poi_fused__native_batch_norm_legit_no_training_24)
        /*00a8*/ 	.short	0x0210
        /*00aa*/ 	.short	0x0034


	//----- nvinfo : EIATTR_SW_WAR
	.align		4
.L_31:
        /*00ac*/ 	.byte	0x04, 0x36
        /*00ae*/ 	.short	(.L_33 - .L_32)
.L_32:
        /*00b0*/ 	.word	0x00000008
.L_33:


//--------------------- .nv.callgraph             --------------------------
	.section	.nv.callgraph,"",@"SHT_CUDA_CALLGRAPH"
	.align	4
	.sectionentsize	8
	.align		4
        /*0000*/ 	.word	0x00000000
	.align		4
        /*0004*/ 	.word	0xffffffff
	.align		4
        /*0008*/ 	.word	0x00000000
	.align		4
        /*000c*/ 	.word	0xfffffffe
	.align		4
        /*0010*/ 	.word	0x00000000
	.align		4
        /*0014*/ 	.word	0xfffffffd
	.align		4
        /*0018*/ 	.word	0x00000000
	.align		4
        /*001c*/ 	.word	0xfffffffc


//--------------------- .nv.constant4             --------------------------
	.section	.nv.constant4,"a",@progbits
	.align	8
	.align		8
.nv.constant4:
        /*0000*/ 	.dword	_$_str
	.align		8
        /*0008*/ 	.dword	_$_str_$_2


//--------------------- .text.triton_poi_fused__native_batch_norm_legit_no_training_24 --------------------------
	.section	.text.triton_poi_fused__native_batch_norm_legit_no_training_24,"ax",@progbits
	.align	128
        .global         triton_poi_fused__native_batch_norm_legit_no_training_24
        .type           triton_poi_fused__native_batch_norm_legit_no_training_24,@function
        .size           triton_poi_fused__native_batch_norm_legit_no_training_24,(.L_x_1 - triton_poi_fused__native_batch_norm_legit_no_training_24)
        .other          triton_poi_fused__native_batch_norm_legit_no_training_24,@"STO_CUDA_ENTRY STV_DEFAULT"
triton_poi_fused__native_batch_norm_legit_no_training_24:
.text.triton_poi_fused__native_batch_norm_legit_no_training_24:
[----:B------:R-:W0:Y:S01]  /*0000*/  LDC R1, c[0x0][0x28] ;  /* 0x00000a00ff017b82 */ /* 0x000e220000000800 */
[----:B------:R-:W1:Y:S07]  /*0010*/  S2R R0, SR_TID.X ;  /* 0x0000000000007919 */ /* 0x000e6e0000002100 */
[----:B------:R-:W2:Y:S01]  /*0020*/  LDC.64 R8, c[0x0][0x220] ;  /* 0x00008800ff087b82 */ /* 0x000ea20000000a00 */
[----:B------:R-:W-:Y:S01]  /*0030*/  ULDC.64 UR4, c[0x0][0x208] ;  /* 0x0000820000047ab9 */ /* 0x000fe20000000a00 */
[----:B------:R-:W3:Y:S06]  /*0040*/  S2R R3, SR_CTAID.X ;  /* 0x0000000000037919 */ /* 0x000eec0000002500 */
[----:B------:R-:W4:Y:S08]  /*0050*/  LDC.64 R12, c[0x0][0x210] ;  /* 0x00008400ff0c7b82 */ /* 0x000f300000000a00 */
[----:B------:R-:W5:Y:S08]  /*0060*/  LDC.64 R14, c[0x0][0x218] ;  /* 0x00008600ff0e7b82 */ /* 0x000f700000000a00 */
[----:B------:R-:W5:Y:S01]  /*0070*/  LDC.64 R16, c[0x0][0x228] ;  /* 0x00008a00ff107b82 */ /* 0x000f620000000a00 */
[----:B-1----:R-:W-:-:S07]  /*0080*/  SHF.L.U32 R0, R0, 0x1, RZ ;  /* 0x0000000100007819 */ /* 0x002fce00000006ff */
[----:B------:R-:W1:Y:S01]  /*0090*/  LDC.64 R18, c[0x0][0x230] ;  /* 0x00008c00ff127b82 */ /* 0x000e620000000a00 */
[----:B------:R-:W-:-:S04]  /*00a0*/  LOP3.LUT R0, R0, 0xfe, RZ, 0xc0, !PT ;  /* 0x000000fe00007812 */ /* 0x000fc800078ec0ff */
[----:B---3--:R-:W-:-:S04]  /*00b0*/  LEA R0, R3, R0, 0x8 ;  /* 0x0000000003007211 */ /* 0x008fc800078e40ff */
[C---:B------:R-:W-:Y:S01]  /*00c0*/  ISETP.GE.AND P4, PT, R0.reuse, 0x1400, PT ;  /* 0x000014000000780c */ /* 0x040fe20003f86270 */
[----:B------:R-:W-:-:S05]  /*00d0*/  IMAD.HI R2, R0, 0x66666667, RZ ;  /* 0x6666666700027827 */ /* 0x000fca00078e02ff */
[----:B------:R-:W-:-:S04]  /*00e0*/  SHF.R.U32.HI R3, RZ, 0x1f, R2 ;  /* 0x0000001fff037819 */ /* 0x000fc80000011602 */
[----:B------:R-:W-:-:S05]  /*00f0*/  LEA.HI.SX32 R3, R2, R3, 0x19 ;  /* 0x0000000302037211 */ /* 0x000fca00078fcaff */
[----:B------:R-:W-:Y:S01]  /*0100*/  IMAD R11, R3, -0x140, R0 ;  /* 0xfffffec0030b7824 */ /* 0x000fe200078e0200 */
[----:B------:R-:W-:-:S03]  /*0110*/  CS2R R2, SRZ ;  /* 0x0000000000027805 */ /* 0x000fc6000001ff00 */
[----:B--2---:R-:W-:-:S05]  /*0120*/  IMAD.WIDE R8, R11, 0x4, R8 ;  /* 0x000000040b087825 */ /* 0x004fca00078e0208 */
[----:B------:R2:W3:Y:S01]  /*0130*/  @!P4 LDG.E.EL.64 R2, desc[UR4][R8.64] ;  /* 0x000000040802c981 */ /* 0x0004e2000c2e1b00 */
[----:B------:R-:W-:Y:S02]  /*0140*/  CS2R R4, SRZ ;  /* 0x0000000000047805 */ /* 0x000fe4000001ff00 */
[----:B------:R-:W-:Y:S01]  /*0150*/  CS2R R6, SRZ ;  /* 0x0000000000067805 */ /* 0x000fe2000001ff00 */
[----:B----4-:R-:W-:-:S04]  /*0160*/  IMAD.WIDE R12, R0, 0x4, R12 ;  /* 0x00000004000c7825 */ /* 0x010fc800078e020c */
[C---:B-----5:R-:W-:Y:S01]  /*0170*/  IMAD.WIDE R14, R11.reuse, 0x4, R14 ;  /* 0x000000040b0e7825 */ /* 0x060fe200078e020e */
[----:B------:R-:W4:Y:S04]  /*0180*/  @!P4 LDG.E.64 R4, desc[UR4][R12.64] ;  /* 0x000000040c04c981 */ /* 0x000f28000c1e1b00 */
[----:B------:R5:W4:Y:S01]  /*0190*/  @!P4 LDG.E.EL.64 R6, desc[UR4][R14.64] ;  /* 0x000000040e06c981 */ /* 0x000b22000c2e1b00 */
[----:B0-----:R-:W-:Y:S01]  /*01a0*/  IMAD.WIDE R16, R11, 0x4, R16 ;  /* 0x000000040b107825 */ /* 0x001fe200078e0210 */
[----:B--2---:R-:W-:-:S03]  /*01b0*/  CS2R R8, SRZ ;  /* 0x0000000000087805 */ /* 0x004fc6000001ff00 */
[----:B-1----:R-:W-:Y:S01]  /*01c0*/  IMAD.WIDE R18, R11, 0x4, R18 ;  /* 0x000000040b127825 */ /* 0x002fe200078e0212 */
[----:B------:R-:W-:-:S04]  /*01d0*/  CS2R R10, SRZ ;  /* 0x00000000000a7805 */ /* 0x000fc8000001ff00 */
[----:B------:R-:W2:Y:S04]  /*01e0*/  @!P4 LDG.E.EL.64 R8, desc[UR4][R18.64] ;  /* 0x000000041208c981 */ /* 0x000ea8000c2e1b00 */
[----:B------:R-:W2:Y:S01]  /*01f0*/  @!P4 LDG.E.EL.64 R10, desc[UR4][R16.64] ;  /* 0x00000004100ac981 */ /* 0x000ea2000c2e1b00 */
[----:B-----5:R-:W-:Y:S01]  /*0200*/  HFMA2.MMA R15, -RZ, RZ, 1.625, 0 ;  /* 0x3e800000ff0f7435 */ /* 0x020fe200000001ff */
[----:B---3--:R-:W-:Y:S01]  /*0210*/  FADD R2, R2, 9.9999997473787516356e-06 ;  /* 0x3727c5ac02027421 */ /* 0x008fe20000000000 */
[----:B------:R-:W-:-:S03]  /*0220*/  FADD R12, R3, 9.9999997473787516356e-06 ;  /* 0x3727c5ac030c7421 */ /* 0x000fc60000000000 */
[----:B------:R0:W1:Y:S08]  /*0230*/  MUFU.SQRT R13, R2 ;  /* 0x00000002000d7308 */ /* 0x0000700000002000 */
[----:B------:R-:W3:Y:S01]  /*0240*/  MUFU.SQRT R14, R12 ;  /* 0x0000000c000e7308 */ /* 0x000ee20000002000 */
[----:B0-----:R-:W0:Y:S01]  /*0250*/  LDC.64 R2, c[0x0][0x238] ;  /* 0x00008e00ff027b82 */ /* 0x001e220000000a00 */
[----:B-1----:R-:W-:-:S02]  /*0260*/  FSETP.GT.AND P0, PT, R13, 8.50705917302346158658e+37, PT ;  /* 0x7e8000000d00780b */ /* 0x002fc40003f04000 */
[----:B------:R-:W-:Y:S02]  /*0270*/  FSETP.GEU.AND P2, PT, R13, 1.175494350822287508e-38, PT ;  /* 0x008000000d00780b */ /* 0x000fe40003f4e000 */
[C---:B---3--:R-:W-:Y:S02]  /*0280*/  FSETP.GT.AND P1, PT, R14.reuse, 8.50705917302346158658e+37, PT ;  /* 0x7e8000000e00780b */ /* 0x048fe40003f24000 */
[----:B------:R-:W-:-:S07]  /*0290*/  FSETP.GEU.AND P3, PT, R14, 1.175494350822287508e-38, PT ;  /* 0x008000000e00780b */ /* 0x000fce0003f6e000 */
[----:B------:R-:W-:-:S04]  /*02a0*/  @P0 FMUL R13, R13, 0.25 ;  /* 0x3e8000000d0d0820 */ /* 0x000fc80000400000 */
[----:B------:R-:W-:Y:S01]  /*02b0*/  @!P2 FMUL R13, R13, 16777216 ;  /* 0x4b8000000d0da820 */ /* 0x000fe20000400000 */
[----:B------:R-:W-:-:S04]  /*02c0*/  @P1 FMUL R14, R14, 0.25 ;  /* 0x3e8000000e0e1820 */ /* 0x000fc80000400000 */
[----:B------:R-:W-:Y:S01]  /*02d0*/  @!P3 FMUL R14, R14, 16777216 ;  /* 0x4b8000000e0eb820 */ /* 0x000fe20000400000 */
[----:B------:R-:W1:Y:S01]  /*02e0*/  MUFU.RCP R13, R13 ;  /* 0x0000000d000d7308 */ /* 0x000e620000001000 */
[----:B------:R-:W-:-:S07]  /*02f0*/  FSEL R12, R15, 1, P0 ;  /* 0x3f8000000f0c7808 */ /* 0x000fce0000000000 */
[----:B------:R-:W3:Y:S01]  /*0300*/  MUFU.RCP R14, R14 ;  /* 0x0000000e000e7308 */ /* 0x000ee20000001000 */
[----:B------:R-:W-:Y:S01]  /*0310*/  FSEL R15, R15, 1, P1 ;  /* 0x3f8000000f0f7808 */ /* 0x000fe20000800000 */
[----:B------:R-:W-:Y:S01]  /*0320*/  @!P2 FMUL R12, R12, 16777216 ;  /* 0x4b8000000c0ca820 */ /* 0x000fe20000400000 */
[----:B----4-:R-:W-:-:S03]  /*0330*/  FADD R4, -R6, R4 ;  /* 0x0000000406047221 */ /* 0x010fc60000000100 */
[----:B------:R-:W-:Y:S01]  /*0340*/  @!P3 FMUL R15, R15, 16777216 ;  /* 0x4b8000000f0fb820 */ /* 0x000fe20000400000 */
[----:B------:R-:W-:Y:S01]  /*0350*/  FADD R5, -R7, R5 ;  /* 0x0000000507057221 */ /* 0x000fe20000000100 */
[----:B-1----:R-:W-:Y:S02]  /*0360*/  FMUL R13, R13, R12 ;  /* 0x0000000c0d0d7220 */ /* 0x002fe40000400000 */
[----:B---3--:R-:W-:Y:S02]  /*0370*/  FMUL R6, R14, R15 ;  /* 0x0000000f0e067220 */ /* 0x008fe40000400000 */
[----:B------:R-:W-:Y:S02]  /*0380*/  FMUL R13, R4, R13 ;  /* 0x0000000d040d7220 */ /* 0x000fe40000400000 */
[----:B------:R-:W-:Y:S01]  /*0390*/  FMUL R6, R5, R6 ;  /* 0x0000000605067220 */ /* 0x000fe20000400000 */
[----:B0-----:R-:W-:-:S04]  /*03a0*/  IMAD.WIDE R2, R0, 0x4, R2 ;  /* 0x0000000400027825 */ /* 0x001fc800078e0202 */
[----:B--2---:R-:W-:Y:S01]  /*03b0*/  FFMA R8, R13, R10, R8 ;  /* 0x0000000a0d087223 */ /* 0x004fe20000000008 */
[----:B------:R-:W-:Y:S01]  /*03c0*/  FFMA R9, R6, R11, R9 ;  /* 0x0000000b06097223 */ /* 0x000fe20000000009 */
[----:B------:R-:W-:Y:S06]  /*03d0*/  @P4 EXIT ;  /* 0x000000000000494d */ /* 0x000fec0003800000 */
[----:B------:R-:W-:Y:S01]  /*03e0*/  STG.E.64 desc[UR4][R2.64], R8 ;  /* 0x0000000802007986 */ /* 0x000fe2000c101b04 */
[----:B------:R-:W-:Y:S05]  /*03f0*/  EXIT ;  /* 0x000000000000794d */ /* 0x000fea0003800000 */
.L_x_0:
[----:B------:R-:W-:-:S00]  /*0400*/  BRA `(.L_x_0) ;  /* 0xfffffffc00fc7947 */ /* 0x000fc0000383ffff */
[----:B------:R-:W-:-:S00]  /*0410*/  NOP ;  /* 0x0000000000007918 */ /* 0x000fc00000000000 */
        /* <DEDUP_REMOVED lines=14> */
.L_x_1:


//--------------------- .nv.global.init           --------------------------
	.section	.nv.global.init,"aw",@progbits
.nv.global.init:
	.type		_$_str,@object
	.size		_$_str,(_$_str_$_2 - _$_str)
_$_str:
        /*0000*/ 	.byte	0x5f, 0x5f, 0x43, 0x55, 0x44, 0x41, 0x5f, 0x46, 0x54, 0x5a, 0x00
	.type		_$_str_$_2,@object
	.size		_$_str_$_2,(.L_1 - _$_str_$_2)
_$_str_$_2:
        /*000b*/ 	.byte	0x5f, 0x5f, 0x43, 0x55, 0x44, 0x41, 0x5f, 0x50, 0x52, 0x45, 0x43, 0x5f, 0x53, 0x51, 0x52, 0x54
        /*001b*/ 	.byte	0x00
.L_1:


//--------------------- .nv.constant0.triton_poi_fused__native_batch_norm_legit_no_training_24 --------------------------
	.section	.nv.constant0.triton_poi_fused__native_batch_norm_legit_no_training_24,"a",@progbits
	.sectionflags	@""
	.align	4
.nv.constant0.triton_poi_fused__native_batch_norm_legit_no_training_24:
	.zero		580
